	.headerflags	@"EF_CUDA_TEXMODE_UNIFIED EF_CUDA_64BIT_ADDRESS EF_CUDA_ACCELERATORS EF_CUDA_SM90 EF_CUDA_VIRTUAL_SM(EF_CUDA_SM90)"
	.elftype	@"ET_EXEC"


//--------------------- .nv.info                  --------------------------
	.section	.nv.info,"",@"SHT_CUDA_INFO"
	.align	4


	//----- nvinfo : EIATTR_REGCOUNT
	.align		4
        /*0000*/ 	.byte	0x04, 0x2f
        /*0002*/ 	.short	(.L_3 - .L_2)
	.align		4
.L_2:
        /*0004*/ 	.word	index@(triton_poi_fused__native_batch_norm_legit_no_training_add_div_hardtanh_mul_25)
        /*0008*/ 	.word	0x00000014


	//----- nvinfo : EIATTR_MIN_STACK_SIZE
	.align		4
.L_3:
        /*000c*/ 	.byte	0x04, 0x12
        /*000e*/ 	.short	(.L_5 - .L_4)
	.align		4
.L_4:
        /*0010*/ 	.word	index@(triton_poi_fused__native_batch_norm_legit_no_training_add_div_hardtanh_mul_25)
        /*0014*/ 	.word	0x00000000


	//----- nvinfo : EIATTR_FRAME_SIZE
	.align		4
.L_5:
        /*0018*/ 	.byte	0x04, 0x11
        /*001a*/ 	.short	(.L_7 - .L_6)
	.align		4
.L_6:
        /*001c*/ 	.word	index@(triton_poi_fused__native_batch_norm_legit_no_training_add_div_hardtanh_mul_25)
        /*0020*/ 	.word	0x00000000


	//----- nvinfo : EIATTR_MIN_STACK_SIZE
	.align		4
.L_7:
        /*0024*/ 	.byte	0x04, 0x12
        /*0026*/ 	.short	(.L_9 - .L_8)
	.align		4
.L_8:
        /*0028*/ 	.word	index@(triton_poi_fused__native_batch_norm_legit_no_training_add_div_hardtanh_mul_25)
        /*002c*/ 	.word	0x00000000
.L_9:


//--------------------- .nv.info.triton_poi_fused__native_batch_norm_legit_no_training_add_div_hardtanh_mul_25 --------------------------
	.section	.nv.info.triton_poi_fused__native_batch_norm_legit_no_training_add_div_hardtanh_mul_25,"",@"SHT_CUDA_INFO"
	.sectionflags	@""
	.align	4


	//----- nvinfo : EIATTR_CUDA_API_VERSION
	.align		4
        /*0000*/ 	.byte	0x04, 0x37
        /*0002*/ 	.short	(.L_11 - .L_10)
.L_10:
        /*0004*/ 	.word	0x0000007c


	//----- nvinfo : EIATTR_KPARAM_INFO
	.align		4
.L_11:
        /*0008*/ 	.byte	0x04, 0x17
        /*000a*/ 	.short	(.L_13 - .L_12)
.L_12:
        /*000c*/ 	.word	0x00000000
        /*0010*/ 	.short	0x0006
        /*0012*/ 	.short	0x0030
        /*0014*/ 	.byte	0x00, 0xf0, 0x11, 0x00


	//----- nvinfo : EIATTR_KPARAM_INFO
	.align		4
.L_13:
        /*0018*/ 	.byte	0x04, 0x17
        /*001a*/ 	.short	(.L_15 - .L_14)
.L_14:
        /*001c*/ 	.word	0x00000000
        /*0020*/ 	.short	0x0005
        /*0022*/ 	.short	0x0028
        /*0024*/ 	.byte	0x00, 0xf4, 0x21, 0x00


	//----- nvinfo : EIATTR_KPARAM_INFO
	.align		4
.L_15:
        /*0028*/ 	.byte	0x04, 0x17
        /*002a*/ 	.short	(.L_17 - .L_16)
.L_16:
        /*002c*/ 	.word	0x00000000
        /*0030*/ 	.short	0x0004
        /*0032*/ 	.short	0x0020
        /*0034*/ 	.byte	0x00, 0xf4, 0x21, 0x00


	//----- nvinfo : EIATTR_KPARAM_INFO
	.align		4
.L_17:
        /*0038*/ 	.byte	0x04, 0x17
        /*003a*/ 	.short	(.L_19 - .L_18)
.L_18:
        /*003c*/ 	.word	0x00000000
        /*0040*/ 	.short	0x0003
        /*0042*/ 	.short	0x0018
        /*0044*/ 	.byte	0x00, 0xf4, 0x21, 0x00


	//----- nvinfo : EIATTR_KPARAM_INFO
	.align		4
.L_19:
        /*0048*/ 	.byte	0x04, 0x17
        /*004a*/ 	.short	(.L_21 - .L_20)
.L_20:
        /*004c*/ 	.word	0x00000000
        /*0050*/ 	.short	0x0002
        /*0052*/ 	.short	0x0010
        /*0054*/ 	.byte	0x00, 0xf4, 0x21, 0x00


	//----- nvinfo : EIATTR_KPARAM_INFO
	.align		4
.L_21:
        /*0058*/ 	.byte	0x04, 0x17
        /*005a*/ 	.short	(.L_23 - .L_22)
.L_22:
        /*005c*/ 	.word	0x00000000
        /*0060*/ 	.short	0x0001
        /*0062*/ 	.short	0x0008
        /*0064*/ 	.byte	0x00, 0xf4, 0x21, 0x00


	//----- nvinfo : EIATTR_KPARAM_INFO
	.align		4
.L_23:
        /*0068*/ 	.byte	0x04, 0x17
        /*006a*/ 	.short	(.L_25 - .L_24)
.L_24:
        /*006c*/ 	.word	0x00000000
        /*0070*/ 	.short	0x0000
        /*0072*/ 	.short	0x0000
        /*0074*/ 	.byte	0x00, 0xf4, 0x21, 0x00


	//----- nvinfo : EIATTR_SPARSE_MMA_MASK
	.align		4
.L_25:
        /*0078*/ 	.byte	0x03, 0x50
        /*007a*/ 	.short	0x0000


	//----- nvinfo : EIATTR_MAXREG_COUNT
	.align		4
        /*007c*/ 	.byte	0x03, 0x1b
        /*007e*/ 	.short	0x00ff


	//----- nvinfo : EIATTR_EXIT_INSTR_OFFSETS
	.align		4
        /*0080*/ 	.byte	0x04, 0x1c
        /*0082*/ 	.short	(.L_27 - .L_26)


	//   ....[0]....
.L_26:
        /*0084*/ 	.word	0x00000350


	//   ....[1]....
        /*0088*/ 	.word	0x00000380


	//----- nvinfo : EIATTR_REQNTID
	.align		4
.L_27:
        /*008c*/ 	.byte	0x04, 0x10
        /*008e*/ 	.short	(.L_29 - .L_28)
.L_28:
        /*0090*/ 	.word	0x00000080
        /*0094*/ 	.word	0x00000001
        /*0098*/ 	.word	0x00000001


	//----- nvinfo : EIATTR_CBANK_PARAM_SIZE
	.align		4
.L_29:
        /*009c*/ 	.byte	0x03, 0x19
        /*009e*/ 	.short	0x0034


	//----- nvinfo : EIATTR_PARAM_CBANK
	.align		4
        /*00a0*/ 	.byte	0x04, 0x0a
        /*00a2*/ 	.short	(.L_31 - .L_30)
	.align		4
.L_30:
        /*00a4*/ 	.word	index@(.nv.constant0.triton_poi_fused__native_batch_norm_legit_no_training_add_div_hardtanh_mul_25)
        /*00a8*/ 	.short	0x0210
        /*00aa*/ 	.short	0x0034


	//----- nvinfo : EIATTR_SW_WAR
	.align		4
.L_31:
        /*00ac*/ 	.byte	0x04, 0x36
        /*00ae*/ 	.short	(.L_33 - .L_32)
.L_32:
        /*00b0*/ 	.word	0x00000008
.L_33:


//--------------------- .nv.callgraph             --------------------------
	.section	.nv.callgraph,"",@"SHT_CUDA_CALLGRAPH"
	.align	4
	.sectionentsize	8
	.align		4
        /*0000*/ 	.word	0x00000000
	.align		4
        /*0004*/ 	.word	0xffffffff
	.align		4
        /*0008*/ 	.word	0x00000000
	.align		4
        /*000c*/ 	.word	0xfffffffe
	.align		4
        /*0010*/ 	.word	0x00000000
	.align		4
        /*0014*/ 	.word	0xfffffffd
	.align		4
        /*0018*/ 	.word	0x00000000
	.align		4
        /*001c*/ 	.word	0xfffffffc


//--------------------- .nv.constant4             --------------------------
	.section	.nv.constant4,"a",@progbits
	.align	8
	.align		8
.nv.constant4:
        /*0000*/ 	.dword	_$_str
	.align		8
        /*0008*/ 	.dword	_$_str_$_2


//--------------------- .text.triton_poi_fused__native_batch_norm_legit_no_training_add_div_hardtanh_mul_25 --------------------------
	.section	.text.triton_poi_fused__native_batch_norm_legit_no_training_add_div_hardtanh_mul_25,"ax",@progbits
	.align	128
        .global         triton_poi_fused__native_batch_norm_legit_no_training_add_div_hardtanh_mul_25
        .type           triton_poi_fused__native_batch_norm_legit_no_training_add_div_hardtanh_mul_25,@function
        .size           triton_poi_fused__native_batch_norm_legit_no_training_add_div_hardtanh_mul_25,(.L_x_1 - triton_poi_fused__native_batch_norm_legit_no_training_add_div_hardtanh_mul_25)
        .other          triton_poi_fused__native_batch_norm_legit_no_training_add_div_hardtanh_mul_25,@"STO_CUDA_ENTRY STV_DEFAULT"
triton_poi_fused__native_batch_norm_legit_no_training_add_div_hardtanh_mul_25:
.text.triton_poi_fused__native_batch_norm_legit_no_training_add_div_hardtanh_mul_25:
[----:B------:R-:W0:Y:S01]  /*0000*/  LDC R1, c[0x0][0x28] ;  /* 0x00000a00ff017b82 */ /* 0x000e220000000800 */
[----:B------:R-:W1:Y:S07]  /*0010*/  S2R R2, SR_TID.X ;  /* 0x0000000000027919 */ /* 0x000e6e0000002100 */
[----:B------:R-:W2:Y:S01]  /*0020*/  LDC.64 R8, c[0x0][0x228] ;  /* 0x00008a00ff087b82 */ /* 0x000ea20000000a00 */
[----:B------:R-:W-:Y:S01]  /*0030*/  ULDC.64 UR4, c[0x0][0x208] ;  /* 0x0000820000047ab9 */ /* 0x000fe20000000a00 */
[----:B------:R-:W3:Y:S06]  /*0040*/  S2R R3, SR_CTAID.X ;  /* 0x0000000000037919 */ /* 0x000eec0000002500 */
[----:B------:R-:W4:Y:S08]  /*0050*/  LDC.64 R6, c[0x0][0x220] ;  /* 0x00008800ff067b82 */ /* 0x000f300000000a00 */
[----:B------:R-:W5:Y:S08]  /*0060*/  LDC.64 R10, c[0x0][0x230] ;  /* 0x00008c00ff0a7b82 */ /* 0x000f700000000a00 */
[----:B------:R-:W5:Y:S01]  /*0070*/  LDC.64 R12, c[0x0][0x238] ;  /* 0x00008e00ff0c7b82 */ /* 0x000f620000000a00 */
[----:B-1----:R-:W-:-:S04]  /*0080*/  LOP3.LUT R2, R2, 0x7f, RZ, 0xc0, !PT ;  /* 0x0000007f02027812 */ /* 0x002fc800078ec0ff */
[----:B---3--:R-:W-:Y:S01]  /*0090*/  LEA R3, R3, R2, 0x7 ;  /* 0x0000000203037211 */ /* 0x008fe200078e38ff */
[----:B------:R-:W-:-:S03]  /*00a0*/  HFMA2.MMA R2, -RZ, RZ, 0, 0 ;  /* 0x00000000ff027435 */ /* 0x000fc600000001ff */
[----:B------:R-:W-:-:S07]  /*00b0*/  ISETP.GE.AND P0, PT, R3, 0x7800, PT ;  /* 0x000078000300780c */ /* 0x000fce0003f06270 */
[----:B------:R-:W-:-:S05]  /*00c0*/  IMAD.HI R0, R3, -0x77777777, R2 ;  /* 0x8888888903007827 */ /* 0x000fca00078e0202 */
[----:B------:R-:W-:-:S04]  /*00d0*/  SHF.R.U32.HI R5, RZ, 0x1f, R0 ;  /* 0x0000001fff057819 */ /* 0x000fc80000011600 */
[----:B------:R-:W-:-:S05]  /*00e0*/  LEA.HI.SX32 R5, R0, R5, 0x1a ;  /* 0x0000000500057211 */ /* 0x000fca00078fd2ff */
[----:B------:R-:W-:Y:S02]  /*00f0*/  IMAD R15, R5, -0x78, R3 ;  /* 0xffffff88050f7824 */ /* 0x000fe400078e0203 */
[----:B------:R-:W1:Y:S02]  /*0100*/  LDC.64 R4, c[0x0][0x218] ;  /* 0x00008600ff047b82 */ /* 0x000e640000000a00 */
[----:B--2---:R-:W-:-:S05]  /*0110*/  IMAD.WIDE R8, R15, 0x4, R8 ;  /* 0x000000040f087825 */ /* 0x004fca00078e0208 */
[----:B------:R5:W2:Y:S01]  /*0120*/  @!P0 LDG.E.EL R2, desc[UR4][R8.64] ;  /* 0x0000000408028981 */ /* 0x000aa2000c2e1900 */
[----:B------:R-:W-:Y:S01]  /*0130*/  HFMA2.MMA R17, -RZ, RZ, 0, 0 ;  /* 0x00000000ff117435 */ /* 0x000fe200000001ff */
[----:B------:R-:W-:Y:S01]  /*0140*/  MOV R0, RZ ;  /* 0x000000ff00007202 */ /* 0x000fe20000000f00 */
[----:B----4-:R-:W-:-:S04]  /*0150*/  IMAD.WIDE R6, R15, 0x4, R6 ;  /* 0x000000040f067825 */ /* 0x010fc800078e0206 */
[----:B-----5:R-:W-:-:S04]  /*0160*/  IMAD.WIDE R8, R15, 0x4, R10 ;  /* 0x000000040f087825 */ /* 0x020fc800078e020a */
[----:B------:R-:W3:Y:S01]  /*0170*/  @!P0 LDG.E.EL R17, desc[UR4][R6.64] ;  /* 0x0000000406118981 */ /* 0x000ee2000c2e1900 */
[----:B-1----:R-:W-:-:S04]  /*0180*/  IMAD.WIDE R4, R3, 0x4, R4 ;  /* 0x0000000403047825 */ /* 0x002fc800078e0204 */
[----:B0-----:R-:W-:Y:S01]  /*0190*/  IMAD.WIDE R10, R15, 0x4, R12 ;  /* 0x000000040f0a7825 */ /* 0x001fe200078e020c */
[----:B------:R0:W3:Y:S01]  /*01a0*/  @!P0 LDG.E R0, desc[UR4][R4.64] ;  /* 0x0000000404008981 */ /* 0x0000e2000c1e1900 */
[----:B------:R-:W-:-:S06]  /*01b0*/  CS2R R12, SRZ ;  /* 0x00000000000c7805 */ /* 0x000fcc000001ff00 */
[----:B------:R-:W4:Y:S04]  /*01c0*/  @!P0 LDG.E.EL R12, desc[UR4][R8.64] ;  /* 0x00000004080c8981 */ /* 0x000f28000c2e1900 */
[----:B------:R-:W4:Y:S01]  /*01d0*/  @!P0 LDG.E.EL R13, desc[UR4][R10.64] ;  /* 0x000000040a0d8981 */ /* 0x000f22000c2e1900 */
[----:B0-----:R-:W-:Y:S01]  /*01e0*/  MOV R5, 0x3e800000 ;  /* 0x3e80000000057802 */ /* 0x001fe20000000f00 */
[----:B--2---:R-:W-:-:S04]  /*01f0*/  FADD R2, R2, 9.9999997473787516356e-06 ;  /* 0x3727c5ac02027421 */ /* 0x004fc80000000000 */
[----:B------:R-:W0:Y:S02]  /*0200*/  MUFU.SQRT R14, R2 ;  /* 0x00000002000e7308 */ /* 0x000e240000002000 */
[C---:B0-----:R-:W-:Y:S02]  /*0210*/  FSETP.GT.AND P1, PT, R14.reuse, 8.50705917302346158658e+37, PT ;  /* 0x7e8000000e00780b */ /* 0x041fe40003f24000 */
[----:B------:R-:W-:-:S11]  /*0220*/  FSETP.GEU.AND P2, PT, R14, 1.175494350822287508e-38, PT ;  /* 0x008000000e00780b */ /* 0x000fd60003f4e000 */
[----:B------:R-:W-:-:S04]  /*0230*/  @P1 FMUL R14, R14, 0.25 ;  /* 0x3e8000000e0e1820 */ /* 0x000fc80000400000 */
[----:B------:R-:W-:-:S06]  /*0240*/  @!P2 FMUL R14, R14, 16777216 ;  /* 0x4b8000000e0ea820 */ /* 0x000fcc0000400000 */
[----:B------:R-:W0:Y:S01]  /*0250*/  MUFU.RCP R14, R14 ;  /* 0x0000000e000e7308 */ /* 0x000e220000001000 */
[----:B------:R-:W-:Y:S01]  /*0260*/  FSEL R5, R5, 1, P1 ;  /* 0x3f80000005057808 */ /* 0x000fe20000800000 */
[----:B---3--:R-:W-:-:S04]  /*0270*/  FADD R0, -R17, R0 ;  /* 0x0000000011007221 */ /* 0x008fc80000000100 */
[----:B------:R-:W-:-:S04]  /*0280*/  @!P2 FMUL R5, R5, 16777216 ;  /* 0x4b8000000505a820 */ /* 0x000fc80000400000 */
[----:B0-----:R-:W-:-:S04]  /*0290*/  FMUL R5, R14, R5 ;  /* 0x000000050e057220 */ /* 0x001fc80000400000 */
[----:B------:R-:W-:Y:S02]  /*02a0*/  FMUL R0, R0, R5 ;  /* 0x0000000500007220 */ /* 0x000fe40000400000 */
[----:B------:R-:W0:Y:S02]  /*02b0*/  LDC.64 R4, c[0x0][0x210] ;  /* 0x00008400ff047b82 */ /* 0x000e240000000a00 */
[----:B----4-:R-:W-:-:S04]  /*02c0*/  FFMA R0, R0, R12, R13 ;  /* 0x0000000c00007223 */ /* 0x010fc8000000000d */
[----:B------:R-:W-:-:S05]  /*02d0*/  FADD R2, R0, 3 ;  /* 0x4040000000027421 */ /* 0x000fca0000000000 */
[----:B------:R-:W-:-:S04]  /*02e0*/  FSETP.GTU.AND P1, PT, R2, RZ, PT ;  /* 0x000000ff0200720b */ /* 0x000fc80003f2c000 */
[----:B------:R-:W-:-:S04]  /*02f0*/  FSEL R7, R2, RZ, P1 ;  /* 0x000000ff02077208 */ /* 0x000fc80000800000 */
[C---:B------:R-:W-:Y:S02]  /*0300*/  FSETP.GEU.AND P2, PT, R7.reuse, 6, PT ;  /* 0x40c000000700780b */ /* 0x040fe40003f4e000 */
[----:B------:R-:W-:Y:S01]  /*0310*/  FSETP.NAN.AND P1, PT, R7, R7, PT ;  /* 0x000000070700720b */ /* 0x000fe20003f28000 */
[----:B0-----:R-:W-:-:S10]  /*0320*/  IMAD.WIDE R2, R3, 0x4, R4 ;  /* 0x0000000403027825 */ /* 0x001fd400078e0204 */
[----:B------:R-:W-:-:S05]  /*0330*/  @P2 FSEL R7, R7, 6, P1 ;  /* 0x40c0000007072808 */ /* 0x000fca0000800000 */
[----:B------:R-:W-:Y:S01]  /*0340*/  FMUL R0, R0, R7 ;  /* 0x0000000700007220 */ /* 0x000fe20000400000 */
[----:B------:R-:W-:Y:S06]  /*0350*/  @P0 EXIT ;  /* 0x000000000000094d */ /* 0x000fec0003800000 */
[----:B------:R-:W-:-:S05]  /*0360*/  FMUL R5, R0, 0.16666667163372039795 ;  /* 0x3e2aaaab00057820 */ /* 0x000fca0000400000 */
[----:B------:R-:W-:Y:S01]  /*0370*/  STG.E desc[UR4][R2.64], R5 ;  /* 0x0000000502007986 */ /* 0x000fe2000c101904 */
[----:B------:R-:W-:Y:S05]  /*0380*/  EXIT ;  /* 0x000000000000794d */ /* 0x000fea0003800000 */
.L_x_0:
[----:B------:R-:W-:-:S00]  /*0390*/  BRA `(.L_x_0) ;  /* 0xfffffffc00fc7947 */ /* 0x000fc0000383ffff */
[----:B------:R-:W-:-:S00]  /*03a0*/  NOP ;  /* 0x0000000000007918 */ /* 0x000fc00000000000 */
        /* <DEDUP_REMOVED lines=13> */
.L_x_1:


//--------------------- .nv.global.init           --------------------------
	.section	.nv.global.init,"aw",@progbits
.nv.global.init:
	.type		_$_str,@object
	.size		_$_str,(_$_str_$_2 - _$_str)
_$_str:
        /*0000*/ 	.byte	0x5f, 0x5f, 0x43, 0x55, 0x44, 0x41, 0x5f, 0x46, 0x54, 0x5a, 0x00
	.type		_$_str_$_2,@object
	.size		_$_str_$_2,(.L_1 - _$_str_$_2)
_$_str_$_2:
        /*000b*/ 	.byte	0x5f, 0x5f, 0x43, 0x55, 0x44, 0x41, 0x5f, 0x50, 0x52, 0x45, 0x43, 0x5f, 0x53, 0x51, 0x52, 0x54
        /*001b*/ 	.byte	0x00
.L_1:


//--------------------- .nv.constant0.triton_poi_fused__native_batch_norm_legit_no_training_add_div_hardtanh_mul_25 --------------------------
	.section	.nv.constant0.triton_poi_fused__native_batch_norm_legit_no_training_add_div_hardtanh_mul_25,"a",@progbits
	.sectionflags	@""
	.align	4
.nv.constant0.triton_poi_fused__native_batch_norm_legit_no_training_add_div_hardtanh_mul_25:
	.zero		580
